//
// Generated by NVIDIA NVVM Compiler
//
// Compiler Build ID: CL-36424714
// Cuda compilation tools, release 13.0, V13.0.88
// Based on NVVM 20.0.0
//

.version 9.0
.target sm_100
.address_size 64

	// .globl	_Z15sum_three_arrayPiS_S_S_i

.visible .entry _Z15sum_three_arrayPiS_S_S_i(
	.param .u64 .ptr .align 1 _Z15sum_three_arrayPiS_S_S_i_param_0,
	.param .u64 .ptr .align 1 _Z15sum_three_arrayPiS_S_S_i_param_1,
	.param .u64 .ptr .align 1 _Z15sum_three_arrayPiS_S_S_i_param_2,
	.param .u64 .ptr .align 1 _Z15sum_three_arrayPiS_S_S_i_param_3,
	.param .u32 _Z15sum_three_arrayPiS_S_S_i_param_4
)
{
	.reg .pred 	%p<2>;
	.reg .b32 	%r<11>;
	.reg .b64 	%rd<14>;

	ld.param.u64 	%rd1, [_Z15sum_three_arrayPiS_S_S_i_param_0];
	ld.param.u64 	%rd2, [_Z15sum_three_arrayPiS_S_S_i_param_1];
	ld.param.u64 	%rd3, [_Z15sum_three_arrayPiS_S_S_i_param_2];
	ld.param.u64 	%rd4, [_Z15sum_three_arrayPiS_S_S_i_param_3];
	ld.param.u32 	%r2, [_Z15sum_three_arrayPiS_S_S_i_param_4];
	mov.u32 	%r3, %tid.x;
	mov.u32 	%r4, %ntid.x;
	mov.u32 	%r5, %ctaid.x;
	mad.lo.s32 	%r1, %r4, %r5, %r3;
	setp.ge.s32 	%p1, %r1, %r2;
	@%p1 bra 	$L__BB0_2;
	cvta.to.global.u64 	%rd5, %rd1;
	cvta.to.global.u64 	%rd6, %rd2;
	cvta.to.global.u64 	%rd7, %rd3;
	cvta.to.global.u64 	%rd8, %rd4;
	mul.wide.s32 	%rd9, %r1, 4;
	add.s64 	%rd10, %rd5, %rd9;
	ld.global.u32 	%r6, [%rd10];
	add.s64 	%rd11, %rd6, %rd9;
	ld.global.u32 	%r7, [%rd11];
	add.s32 	%r8, %r7, %r6;
	add.s64 	%rd12, %rd7, %rd9;
	ld.global.u32 	%r9, [%rd12];
	add.s32 	%r10, %r8, %r9;
	add.s64 	%rd13, %rd8, %rd9;
	st.global.u32 	[%rd13], %r10;
$L__BB0_2:
	ret;

}


// ===== COMPILED SASS (sm_100) =====

	.target	sm_100

	.elftype	@"ET_EXEC"


//--------------------- .note.nv.tkinfo           --------------------------
	.section	.note.nv.tkinfo,"",@"SHT_NOTE"
	.sectionflags	@"SHF_NOTE_NV_TKINFO"
	.tkinfo
        /*0018*/ 	.word	0x00000002
        /*0030*/ 	.string	""
        /*0030*/ 	.string	"ptxas"
        /*0030*/ 	.string	"Cuda compilation tools, release 13.0, V13.0.88"
        /*0030*/ 	.string	"Build cuda_13.0.r13.0/compiler.36424714_0"
        /*0030*/ 	.string	"-arch sm_100 -m 64 "



//--------------------- .note.nv.cuinfo           --------------------------
	.section	.note.nv.cuinfo,"",@"SHT_NOTE"
	.sectionflags	@"SHF_NOTE_NV_CUINFO"
        /*0018*/ 	.short	0x0002
        /*001a*/ 	.short	0x0064
        /*001c*/ 	.short	0x0082
	.zero		2


//--------------------- .nv.info                  --------------------------
	.section	.nv.info,"",@"SHT_CUDA_INFO"
	.align	4


	//----- nvinfo : EIATTR_REGCOUNT
	.align		4
        /*0000*/ 	.byte	0x04, 0x2f
        /*0002*/ 	.short	(.L_1 - .L_0)
	.align		4
.L_0:
        /*0004*/ 	.word	index@(_Z15sum_three_arrayPiS_S_S_i)
        /*0008*/ 	.word	0x0000000e


	//----- nvinfo : EIATTR_FRAME_SIZE
	.align		4
.L_1:
        /*000c*/ 	.byte	0x04, 0x11
        /*000e*/ 	.short	(.L_3 - .L_2)
	.align		4
.L_2:
        /*0010*/ 	.word	index@(_Z15sum_three_arrayPiS_S_S_i)
        /*0014*/ 	.word	0x00000000


	//----- nvinfo : EIATTR_MIN_STACK_SIZE
	.align		4
.L_3:
        /*0018*/ 	.byte	0x04, 0x12
        /*001a*/ 	.short	(.L_5 - .L_4)
	.align		4
.L_4:
        /*001c*/ 	.word	index@(_Z15sum_three_arrayPiS_S_S_i)
        /*0020*/ 	.word	0x00000000
.L_5:


//--------------------- .nv.compat                --------------------------
	.section	.nv.compat,"",@"SHT_CUDA_COMPAT_INFO"
	.align	4
        /*0000*/ 	.byte	0x02, 0x09, 0x00, 0x00, 0x02, 0x02, 0x01, 0x00, 0x02, 0x05, 0x05, 0x00, 0x03, 0x07, 0x01, 0x01
        /*0010*/ 	.byte	0x02, 0x03, 0x00, 0x00, 0x02, 0x06, 0x01, 0x00, 0x04, 0x0b, 0x08, 0x00, 0x09, 0x00, 0x00, 0x00
        /*0020*/ 	.byte	0x00, 0x00, 0x00, 0x00


//--------------------- .nv.info._Z15sum_three_arrayPiS_S_S_i --------------------------
	.section	.nv.info._Z15sum_three_arrayPiS_S_S_i,"",@"SHT_CUDA_INFO"
	.sectionflags	@""
	.align	4


	//----- nvinfo : EIATTR_CUDA_API_VERSION
	.align		4
        /*0000*/ 	.byte	0x04, 0x37
        /*0002*/ 	.short	(.L_7 - .L_6)
.L_6:
        /*0004*/ 	.word	0x00000082


	//----- nvinfo : EIATTR_KPARAM_INFO
	.align		4
.L_7:
        /*0008*/ 	.byte	0x04, 0x17
        /*000a*/ 	.short	(.L_9 - .L_8)
.L_8:
        /*000c*/ 	.word	0x00000000
        /*0010*/ 	.short	0x0004
        /*0012*/ 	.short	0x0020
        /*0014*/ 	.byte	0x00, 0xf0, 0x11, 0x00


	//----- nvinfo : EIATTR_KPARAM_INFO
	.align		4
.L_9:
        /*0018*/ 	.byte	0x04, 0x17
        /*001a*/ 	.short	(.L_11 - .L_10)
.L_10:
        /*001c*/ 	.word	0x00000000
        /*0020*/ 	.short	0x0003
        /*0022*/ 	.short	0x0018
        /*0024*/ 	.byte	0x00, 0xf5, 0x21, 0x00


	//----- nvinfo : EIATTR_KPARAM_INFO
	.align		4
.L_11:
        /*0028*/ 	.byte	0x04, 0x17
        /*002a*/ 	.short	(.L_13 - .L_12)
.L_12:
        /*002c*/ 	.word	0x00000000
        /*0030*/ 	.short	0x0002
        /*0032*/ 	.short	0x0010
        /*0034*/ 	.byte	0x00, 0xf5, 0x21, 0x00


	//----- nvinfo : EIATTR_KPARAM_INFO
	.align		4
.L_13:
        /*0038*/ 	.byte	0x04, 0x17
        /*003a*/ 	.short	(.L_15 - .L_14)
.L_14:
        /*003c*/ 	.word	0x00000000
        /*0040*/ 	.short	0x0001
        /*0042*/ 	.short	0x0008
        /*0044*/ 	.byte	0x00, 0xf5, 0x21, 0x00


	//----- nvinfo : EIATTR_KPARAM_INFO
	.align		4
.L_15:
        /*0048*/ 	.byte	0x04, 0x17
        /*004a*/ 	.short	(.L_17 - .L_16)
.L_16:
        /*004c*/ 	.word	0x00000000
        /*0050*/ 	.short	0x0000
        /*0052*/ 	.short	0x0000
        /*0054*/ 	.byte	0x00, 0xf5, 0x21, 0x00


	//----- nvinfo : EIATTR_SPARSE_MMA_MASK
	.align		4
.L_17:
        /*0058*/ 	.byte	0x03, 0x50
        /*005a*/ 	.short	0x0000


	//----- nvinfo : EIATTR_MAXREG_COUNT
	.align		4
        /*005c*/ 	.byte	0x03, 0x1b
        /*005e*/ 	.short	0x00ff


	//----- nvinfo : EIATTR_MERCURY_ISA_VERSION
	.align		4
        /*0060*/ 	.byte	0x03, 0x5f
        /*0062*/ 	.short	0x0101


	//----- nvinfo : EIATTR_VRC_CTA_INIT_COUNT
	.align		4
        /*0064*/ 	.byte	0x02, 0x4a
	.zero		1
	.zero		1


	//----- nvinfo : EIATTR_EXIT_INSTR_OFFSETS
	.align		4
        /*0068*/ 	.byte	0x04, 0x1c
        /*006a*/ 	.short	(.L_19 - .L_18)


	//   ....[0]....
.L_18:
        /*006c*/ 	.word	0x00000070


	//   ....[1]....
        /*0070*/ 	.word	0x00000160


	//----- nvinfo : EIATTR_CBANK_PARAM_SIZE
	.align		4
.L_19:
        /*0074*/ 	.byte	0x03, 0x19
        /*0076*/ 	.short	0x0024


	//----- nvinfo : EIATTR_PARAM_CBANK
	.align		4
        /*0078*/ 	.byte	0x04, 0x0a
        /*007a*/ 	.short	(.L_21 - .L_20)
	.align		4
.L_20:
        /*007c*/ 	.word	index@(.nv.constant0._Z15sum_three_arrayPiS_S_S_i)
        /*0080*/ 	.short	0x0380
        /*0082*/ 	.short	0x0024


	//----- nvinfo : EIATTR_SW_WAR
	.align		4
.L_21:
        /*0084*/ 	.byte	0x04, 0x36
        /*0086*/ 	.short	(.L_23 - .L_22)
.L_22:
        /*0088*/ 	.word	0x00000008
.L_23:


//--------------------- .nv.callgraph             --------------------------
	.section	.nv.callgraph,"",@"SHT_CUDA_CALLGRAPH"
	.align	4
	.sectionentsize	8
	.align		4
        /*0000*/ 	.word	0x00000000
	.align		4
        /*0004*/ 	.word	0xffffffff
	.align		4
        /*0008*/ 	.word	0x00000000
	.align		4
        /*000c*/ 	.word	0xfffffffe
	.align		4
        /*0010*/ 	.word	0x00000000
	.align		4
        /*0014*/ 	.word	0xfffffffd
	.align		4
        /*0018*/ 	.word	0x00000000
	.align		4
        /*001c*/ 	.word	0xfffffffc


//--------------------- .text._Z15sum_three_arrayPiS_S_S_i --------------------------
	.section	.text._Z15sum_three_arrayPiS_S_S_i,"ax",@progbits
	.align	128
        .global         _Z15sum_three_arrayPiS_S_S_i
        .type           _Z15sum_three_arrayPiS_S_S_i,@function
        .size           _Z15sum_three_arrayPiS_S_S_i,(.L_x_1 - _Z15sum_three_arrayPiS_S_S_i)
        .other          _Z15sum_three_arrayPiS_S_S_i,@"STO_CUDA_ENTRY STV_DEFAULT"
_Z15sum_three_arrayPiS_S_S_i:
.text._Z15sum_three_arrayPiS_S_S_i:
[----:B------:R-:W-:Y:S01]  /*0000*/  LDC R1, c[0x0][0x37c] ;  /* 0x0000df00ff017b82 */ /* 0x000fe20000000800 */
[----:B------:R-:W0:Y:S01]  /*0010*/  S2R R11, SR_TID.X ;  /* 0x00000000000b7919 */ /* 0x000e220000002100 */
[----:B------:R-:W0:Y:S01]  /*0020*/  LDCU UR4, c[0x0][0x360] ;  /* 0x00006c00ff0477ac */ /* 0x000e220008000800 */
[----:B------:R-:W0:Y:S01]  /*0030*/  S2R R0, SR_CTAID.X ;  /* 0x0000000000007919 */ /* 0x000e220000002500 */
[----:B------:R-:W1:Y:S01]  /*0040*/  LDCU UR5, c[0x0][0x3a0] ;  /* 0x00007400ff0577ac */ /* 0x000e620008000800 */
[----:B0-----:R-:W-:-:S05]  /*0050*/  IMAD R11, R0, UR4, R11 ;  /* 0x00000004000b7c24 */ /* 0x001fca000f8e020b */
[----:B-1----:R-:W-:-:S13]  /*0060*/  ISETP.GE.AND P0, PT, R11, UR5, PT ;  /* 0x000000050b007c0c */ /* 0x002fda000bf06270 */
[----:B------:R-:W-:Y:S05]  /*0070*/  @P0 EXIT ;  /* 0x000000000000094d */ /* 0x000fea0003800000 */
[----:B------:R-:W0:Y:S01]  /*0080*/  LDC.64 R2, c[0x0][0x380] ;  /* 0x0000e000ff027b82 */ /* 0x000e220000000a00 */
[----:B------:R-:W1:Y:S07]  /*0090*/  LDCU.64 UR4, c[0x0][0x358] ;  /* 0x00006b00ff0477ac */ /* 0x000e6e0008000a00 */
[----:B------:R-:W2:Y:S08]  /*00a0*/  LDC.64 R4, c[0x0][0x388] ;  /* 0x0000e200ff047b82 */ /* 0x000eb00000000a00 */
[----:B------:R-:W3:Y:S01]  /*00b0*/  LDC.64 R6, c[0x0][0x390] ;  /* 0x0000e400ff067b82 */ /* 0x000ee20000000a00 */
[----:B0-----:R-:W-:-:S07]  /*00c0*/  IMAD.WIDE R2, R11, 0x4, R2 ;  /* 0x000000040b027825 */ /* 0x001fce00078e0202 */
[----:B------:R-:W0:Y:S01]  /*00d0*/  LDC.64 R8, c[0x0][0x398] ;  /* 0x0000e600ff087b82 */ /* 0x000e220000000a00 */
[----:B-1----:R-:W4:Y:S01]  /*00e0*/  LDG.E R2, desc[UR4][R2.64] ;  /* 0x0000000402027981 */ /* 0x002f22000c1e1900 */
[----:B--2---:R-:W-:-:S06]  /*00f0*/  IMAD.WIDE R4, R11, 0x4, R4 ;  /* 0x000000040b047825 */ /* 0x004fcc00078e0204 */
[----:B------:R-:W4:Y:S01]  /*0100*/  LDG.E R5, desc[UR4][R4.64] ;  /* 0x0000000404057981 */ /* 0x000f22000c1e1900 */
[----:B---3--:R-:W-:-:S06]  /*0110*/  IMAD.WIDE R6, R11, 0x4, R6 ;  /* 0x000000040b067825 */ /* 0x008fcc00078e0206 */
[----:B------:R-:W4:Y:S01]  /*0120*/  LDG.E R6, desc[UR4][R6.64] ;  /* 0x0000000406067981 */ /* 0x000f22000c1e1900 */
[----:B0-----:R-:W-:Y:S01]  /*0130*/  IMAD.WIDE R8, R11, 0x4, R8 ;  /* 0x000000040b087825 */ /* 0x001fe200078e0208 */
[----:B----4-:R-:W-:-:S05]  /*0140*/  IADD3 R11, PT, PT, R6, R5, R2 ;  /* 0x00000005060b7210 */ /* 0x010fca0007ffe002 */
[----:B------:R-:W-:Y:S01]  /*0150*/  STG.E desc[UR4][R8.64], R11 ;  /* 0x0000000b08007986 */ /* 0x000fe2000c101904 */
[----:B------:R-:W-:Y:S05]  /*0160*/  EXIT ;  /* 0x000000000000794d */ /* 0x000fea0003800000 */
.L_x_0:
[----:B------:R-:W-:-:S00]  /*0170*/  BRA `(.L_x_0) ;  /* 0xfffffffc00fc7947 */ /* 0x000fc0000383ffff */
[----:B------:R-:W-:-:S00]  /*0180*/  NOP ;  /* 0x0000000000007918 */ /* 0x000fc00000000000 */
[----:B------:R-:W-:-:S00]  /*0190*/  NOP ;  /* 0x0000000000007918 */ /* 0x000fc00000000000 */
[----:B------:R-:W-:-:S00]  /*01a0*/  NOP ;  /* 0x0000000000007918 */ /* 0x000fc00000000000 */
[----:B------:R-:W-:-:S00]  /*01b0*/  NOP ;  /* 0x0000000000007918 */ /* 0x000fc00000000000 */
[----:B------:R-:W-:-:S00]  /*01c0*/  NOP ;  /* 0x0000000000007918 */ /* 0x000fc00000000000 */
[----:B------:R-:W-:-:S00]  /*01d0*/  NOP ;  /* 0x0000000000007918 */ /* 0x000fc00000000000 */
[----:B------:R-:W-:-:S00]  /*01e0*/  NOP ;  /* 0x0000000000007918 */ /* 0x000fc00000000000 */
[----:B------:R-:W-:-:S00]  /*01f0*/  NOP ;  /* 0x0000000000007918 */ /* 0x000fc00000000000 */
.L_x_1:


//--------------------- .nv.shared.reserved.0     --------------------------
	.section	.nv.shared.reserved.0,"aw",@nobits
	.weak		__nv_reservedSMEM_offset_0_alias
	.size		__nv_reservedSMEM_offset_0_alias, 0, 64
	.other		__nv_reservedSMEM_offset_0_alias,@"STO_CUDA_RESERVED_SHARED STV_DEFAULT"
__nv_reservedSMEM_offset_0_alias:
	.zero		0
	.zero		64


//--------------------- .nv.constant0._Z15sum_three_arrayPiS_S_S_i --------------------------
	.section	.nv.constant0._Z15sum_three_arrayPiS_S_S_i,"a",@progbits
	.sectionflags	@""
	.align	4
.nv.constant0._Z15sum_three_arrayPiS_S_S_i:
	.zero		932


//--------------------- SYMBOLS --------------------------

	.type		.nv.reservedSmem.offset0,@object
	.size		.nv.reservedSmem.offset0,0x4
